//
// Generated by NVIDIA NVVM Compiler
//
// Compiler Build ID: CL-36424714
// Cuda compilation tools, release 13.0, V13.0.88
// Based on NVVM 20.0.0
//

.version 9.0
.target sm_100
.address_size 64

	// .globl	_Z21maxpool1d_cuda_kernelPKfPfiiiiiiii

.visible .entry _Z21maxpool1d_cuda_kernelPKfPfiiiiiiii(
	.param .u64 .ptr .align 1 _Z21maxpool1d_cuda_kernelPKfPfiiiiiiii_param_0,
	.param .u64 .ptr .align 1 _Z21maxpool1d_cuda_kernelPKfPfiiiiiiii_param_1,
	.param .u32 _Z21maxpool1d_cuda_kernelPKfPfiiiiiiii_param_2,
	.param .u32 _Z21maxpool1d_cuda_kernelPKfPfiiiiiiii_param_3,
	.param .u32 _Z21maxpool1d_cuda_kernelPKfPfiiiiiiii_param_4,
	.param .u32 _Z21maxpool1d_cuda_kernelPKfPfiiiiiiii_param_5,
	.param .u32 _Z21maxpool1d_cuda_kernelPKfPfiiiiiiii_param_6,
	.param .u32 _Z21maxpool1d_cuda_kernelPKfPfiiiiiiii_param_7,
	.param .u32 _Z21maxpool1d_cuda_kernelPKfPfiiiiiiii_param_8,
	.param .u32 _Z21maxpool1d_cuda_kernelPKfPfiiiiiiii_param_9
)
{
	.reg .pred 	%p<71>;
	.reg .b32 	%r<157>;
	.reg .b32 	%f<81>;
	.reg .b64 	%rd<38>;

	ld.param.u64 	%rd3, [_Z21maxpool1d_cuda_kernelPKfPfiiiiiiii_param_0];
	ld.param.u32 	%r81, [_Z21maxpool1d_cuda_kernelPKfPfiiiiiiii_param_2];
	ld.param.u32 	%r74, [_Z21maxpool1d_cuda_kernelPKfPfiiiiiiii_param_3];
	ld.param.u32 	%r75, [_Z21maxpool1d_cuda_kernelPKfPfiiiiiiii_param_4];
	ld.param.u32 	%r76, [_Z21maxpool1d_cuda_kernelPKfPfiiiiiiii_param_5];
	ld.param.u32 	%r80, [_Z21maxpool1d_cuda_kernelPKfPfiiiiiiii_param_9];
	cvta.to.global.u64 	%rd1, %rd3;
	mov.u32 	%r82, %ctaid.x;
	mov.u32 	%r83, %ntid.x;
	mov.u32 	%r84, %tid.x;
	mad.lo.s32 	%r1, %r82, %r83, %r84;
	mul.lo.s32 	%r85, %r74, %r81;
	mul.lo.s32 	%r86, %r85, %r76;
	setp.ge.s32 	%p1, %r1, %r86;
	@%p1 bra 	$L__BB0_43;
	ld.param.u32 	%r133, [_Z21maxpool1d_cuda_kernelPKfPfiiiiiiii_param_7];
	ld.param.u32 	%r126, [_Z21maxpool1d_cuda_kernelPKfPfiiiiiiii_param_6];
	div.s32 	%r87, %r1, %r76;
	mul.lo.s32 	%r88, %r87, %r76;
	sub.s32 	%r2, %r1, %r88;
	rem.s32 	%r3, %r87, %r74;
	mul.lo.s32 	%r89, %r76, %r74;
	div.s32 	%r4, %r1, %r89;
	mul.lo.s32 	%r5, %r2, %r133;
	setp.lt.s32 	%p2, %r126, 1;
	mov.f32 	%f60, 0fFF7FFFFF;
	@%p2 bra 	$L__BB0_42;
	ld.param.u32 	%r127, [_Z21maxpool1d_cuda_kernelPKfPfiiiiiiii_param_6];
	mad.lo.s32 	%r91, %r4, %r74, %r3;
	mul.lo.s32 	%r6, %r91, %r75;
	setp.lt.u32 	%p3, %r127, 8;
	mov.f32 	%f60, 0fFF7FFFFF;
	mov.b32 	%r155, 0;
	@%p3 bra 	$L__BB0_21;
	ld.param.u32 	%r135, [_Z21maxpool1d_cuda_kernelPKfPfiiiiiiii_param_8];
	ld.param.u32 	%r128, [_Z21maxpool1d_cuda_kernelPKfPfiiiiiiii_param_6];
	sub.s32 	%r137, %r5, %r135;
	and.b32  	%r92, %r128, 2147483640;
	neg.s32 	%r153, %r92;
	add.s32 	%r93, %r80, %r5;
	sub.s32 	%r152, %r93, %r135;
	add.s32 	%r94, %r93, %r6;
	sub.s32 	%r151, %r94, %r135;
	shl.b32 	%r95, %r80, 1;
	add.s32 	%r96, %r5, %r95;
	sub.s32 	%r150, %r96, %r135;
	add.s32 	%r97, %r5, %r6;
	add.s32 	%r98, %r97, %r95;
	sub.s32 	%r149, %r98, %r135;
	mul.lo.s32 	%r99, %r80, 3;
	add.s32 	%r100, %r5, %r99;
	sub.s32 	%r148, %r100, %r135;
	add.s32 	%r101, %r97, %r99;
	sub.s32 	%r147, %r101, %r135;
	shl.b32 	%r102, %r80, 2;
	add.s32 	%r103, %r5, %r102;
	sub.s32 	%r146, %r103, %r135;
	add.s32 	%r104, %r97, %r102;
	sub.s32 	%r145, %r104, %r135;
	mul.lo.s32 	%r105, %r80, 5;
	add.s32 	%r106, %r5, %r105;
	sub.s32 	%r144, %r106, %r135;
	add.s32 	%r107, %r97, %r105;
	sub.s32 	%r143, %r107, %r135;
	mul.lo.s32 	%r108, %r80, 6;
	add.s32 	%r109, %r5, %r108;
	sub.s32 	%r142, %r109, %r135;
	add.s32 	%r110, %r97, %r108;
	sub.s32 	%r141, %r110, %r135;
	mul.lo.s32 	%r111, %r80, 7;
	add.s32 	%r112, %r5, %r111;
	sub.s32 	%r140, %r112, %r135;
	add.s32 	%r113, %r97, %r111;
	sub.s32 	%r139, %r113, %r135;
	sub.s32 	%r138, %r97, %r135;
	mov.f32 	%f60, 0fFF7FFFFF;
$L__BB0_4:
	.pragma "nounroll";
	setp.lt.s32 	%p4, %r137, 0;
	setp.ge.s32 	%p5, %r137, %r75;
	or.pred  	%p6, %p4, %p5;
	@%p6 bra 	$L__BB0_6;
	mul.wide.s32 	%rd4, %r138, 4;
	add.s64 	%rd5, %rd1, %rd4;
	ld.global.nc.f32 	%f42, [%rd5];
	setp.gt.f32 	%p7, %f42, %f60;
	selp.f32 	%f60, %f42, %f60, %p7;
$L__BB0_6:
	setp.lt.s32 	%p8, %r152, 0;
	setp.ge.s32 	%p9, %r152, %r75;
	or.pred  	%p10, %p8, %p9;
	@%p10 bra 	$L__BB0_8;
	mul.wide.s32 	%rd6, %r151, 4;
	add.s64 	%rd7, %rd1, %rd6;
	ld.global.nc.f32 	%f43, [%rd7];
	setp.gt.f32 	%p11, %f43, %f60;
	selp.f32 	%f60, %f43, %f60, %p11;
$L__BB0_8:
	setp.lt.s32 	%p12, %r150, 0;
	setp.ge.s32 	%p13, %r150, %r75;
	or.pred  	%p14, %p12, %p13;
	@%p14 bra 	$L__BB0_10;
	mul.wide.s32 	%rd8, %r149, 4;
	add.s64 	%rd9, %rd1, %rd8;
	ld.global.nc.f32 	%f44, [%rd9];
	setp.gt.f32 	%p15, %f44, %f60;
	selp.f32 	%f60, %f44, %f60, %p15;
$L__BB0_10:
	setp.lt.s32 	%p16, %r148, 0;
	setp.ge.s32 	%p17, %r148, %r75;
	or.pred  	%p18, %p16, %p17;
	@%p18 bra 	$L__BB0_12;
	mul.wide.s32 	%rd10, %r147, 4;
	add.s64 	%rd11, %rd1, %rd10;
	ld.global.nc.f32 	%f45, [%rd11];
	setp.gt.f32 	%p19, %f45, %f60;
	selp.f32 	%f60, %f45, %f60, %p19;
$L__BB0_12:
	setp.lt.s32 	%p20, %r146, 0;
	setp.ge.s32 	%p21, %r146, %r75;
	or.pred  	%p22, %p20, %p21;
	@%p22 bra 	$L__BB0_14;
	mul.wide.s32 	%rd12, %r145, 4;
	add.s64 	%rd13, %rd1, %rd12;
	ld.global.nc.f32 	%f46, [%rd13];
	setp.gt.f32 	%p23, %f46, %f60;
	selp.f32 	%f60, %f46, %f60, %p23;
$L__BB0_14:
	setp.lt.s32 	%p24, %r144, 0;
	setp.ge.s32 	%p25, %r144, %r75;
	or.pred  	%p26, %p24, %p25;
	@%p26 bra 	$L__BB0_16;
	mul.wide.s32 	%rd14, %r143, 4;
	add.s64 	%rd15, %rd1, %rd14;
	ld.global.nc.f32 	%f47, [%rd15];
	setp.gt.f32 	%p27, %f47, %f60;
	selp.f32 	%f60, %f47, %f60, %p27;
$L__BB0_16:
	setp.lt.s32 	%p28, %r142, 0;
	setp.ge.s32 	%p29, %r142, %r75;
	or.pred  	%p30, %p28, %p29;
	@%p30 bra 	$L__BB0_18;
	mul.wide.s32 	%rd16, %r141, 4;
	add.s64 	%rd17, %rd1, %rd16;
	ld.global.nc.f32 	%f48, [%rd17];
	setp.gt.f32 	%p31, %f48, %f60;
	selp.f32 	%f60, %f48, %f60, %p31;
$L__BB0_18:
	setp.lt.s32 	%p32, %r140, 0;
	setp.ge.s32 	%p33, %r140, %r75;
	or.pred  	%p34, %p32, %p33;
	@%p34 bra 	$L__BB0_20;
	mul.wide.s32 	%rd18, %r139, 4;
	add.s64 	%rd19, %rd1, %rd18;
	ld.global.nc.f32 	%f49, [%rd19];
	setp.gt.f32 	%p35, %f49, %f60;
	selp.f32 	%f60, %f49, %f60, %p35;
$L__BB0_20:
	ld.param.u32 	%r129, [_Z21maxpool1d_cuda_kernelPKfPfiiiiiiii_param_6];
	and.b32  	%r155, %r129, 2147483640;
	add.s32 	%r153, %r153, 8;
	shl.b32 	%r114, %r80, 3;
	add.s32 	%r152, %r152, %r114;
	add.s32 	%r151, %r151, %r114;
	add.s32 	%r150, %r150, %r114;
	add.s32 	%r149, %r149, %r114;
	add.s32 	%r148, %r148, %r114;
	add.s32 	%r147, %r147, %r114;
	add.s32 	%r146, %r146, %r114;
	add.s32 	%r145, %r145, %r114;
	add.s32 	%r144, %r144, %r114;
	add.s32 	%r143, %r143, %r114;
	add.s32 	%r142, %r142, %r114;
	add.s32 	%r141, %r141, %r114;
	add.s32 	%r140, %r140, %r114;
	add.s32 	%r139, %r139, %r114;
	add.s32 	%r138, %r138, %r114;
	add.s32 	%r137, %r137, %r114;
	setp.ne.s32 	%p36, %r153, 0;
	@%p36 bra 	$L__BB0_4;
$L__BB0_21:
	ld.param.u32 	%r130, [_Z21maxpool1d_cuda_kernelPKfPfiiiiiiii_param_6];
	and.b32  	%r60, %r130, 7;
	setp.eq.s32 	%p37, %r60, 0;
	@%p37 bra 	$L__BB0_42;
	ld.param.u32 	%r136, [_Z21maxpool1d_cuda_kernelPKfPfiiiiiiii_param_8];
	ld.param.u32 	%r134, [_Z21maxpool1d_cuda_kernelPKfPfiiiiiiii_param_7];
	ld.param.u32 	%r131, [_Z21maxpool1d_cuda_kernelPKfPfiiiiiiii_param_6];
	mul.lo.s32 	%r115, %r2, %r134;
	sub.s32 	%r61, %r115, %r136;
	and.b32  	%r62, %r131, 3;
	setp.lt.u32 	%p38, %r60, 4;
	@%p38 bra 	$L__BB0_32;
	mad.lo.s32 	%r63, %r155, %r80, %r61;
	setp.lt.s32 	%p39, %r63, 0;
	setp.ge.s32 	%p40, %r63, %r75;
	or.pred  	%p41, %p39, %p40;
	@%p41 bra 	$L__BB0_25;
	add.s32 	%r116, %r63, %r6;
	mul.wide.s32 	%rd20, %r116, 4;
	add.s64 	%rd21, %rd1, %rd20;
	ld.global.nc.f32 	%f51, [%rd21];
	setp.gt.f32 	%p42, %f51, %f60;
	selp.f32 	%f60, %f51, %f60, %p42;
$L__BB0_25:
	add.s32 	%r64, %r63, %r80;
	setp.lt.s32 	%p43, %r64, 0;
	setp.ge.s32 	%p44, %r64, %r75;
	or.pred  	%p45, %p43, %p44;
	@%p45 bra 	$L__BB0_27;
	add.s32 	%r117, %r64, %r6;
	mul.wide.s32 	%rd22, %r117, 4;
	add.s64 	%rd23, %rd1, %rd22;
	ld.global.nc.f32 	%f52, [%rd23];
	setp.gt.f32 	%p46, %f52, %f60;
	selp.f32 	%f60, %f52, %f60, %p46;
$L__BB0_27:
	add.s32 	%r65, %r64, %r80;
	setp.lt.s32 	%p47, %r65, 0;
	setp.ge.s32 	%p48, %r65, %r75;
	or.pred  	%p49, %p47, %p48;
	@%p49 bra 	$L__BB0_29;
	add.s32 	%r118, %r65, %r6;
	mul.wide.s32 	%rd24, %r118, 4;
	add.s64 	%rd25, %rd1, %rd24;
	ld.global.nc.f32 	%f53, [%rd25];
	setp.gt.f32 	%p50, %f53, %f60;
	selp.f32 	%f60, %f53, %f60, %p50;
$L__BB0_29:
	add.s32 	%r66, %r65, %r80;
	setp.lt.s32 	%p51, %r66, 0;
	setp.ge.s32 	%p52, %r66, %r75;
	or.pred  	%p53, %p51, %p52;
	@%p53 bra 	$L__BB0_31;
	add.s32 	%r119, %r66, %r6;
	mul.wide.s32 	%rd26, %r119, 4;
	add.s64 	%rd27, %rd1, %rd26;
	ld.global.nc.f32 	%f54, [%rd27];
	setp.gt.f32 	%p54, %f54, %f60;
	selp.f32 	%f60, %f54, %f60, %p54;
$L__BB0_31:
	add.s32 	%r155, %r155, 4;
$L__BB0_32:
	setp.eq.s32 	%p55, %r62, 0;
	@%p55 bra 	$L__BB0_42;
	setp.eq.s32 	%p56, %r62, 1;
	@%p56 bra 	$L__BB0_39;
	mad.lo.s32 	%r69, %r155, %r80, %r61;
	setp.lt.s32 	%p57, %r69, 0;
	setp.ge.s32 	%p58, %r69, %r75;
	or.pred  	%p59, %p57, %p58;
	@%p59 bra 	$L__BB0_36;
	add.s32 	%r120, %r69, %r6;
	mul.wide.s32 	%rd28, %r120, 4;
	add.s64 	%rd29, %rd1, %rd28;
	ld.global.nc.f32 	%f56, [%rd29];
	setp.gt.f32 	%p60, %f56, %f60;
	selp.f32 	%f60, %f56, %f60, %p60;
$L__BB0_36:
	add.s32 	%r70, %r69, %r80;
	setp.lt.s32 	%p61, %r70, 0;
	setp.ge.s32 	%p62, %r70, %r75;
	or.pred  	%p63, %p61, %p62;
	@%p63 bra 	$L__BB0_38;
	add.s32 	%r121, %r70, %r6;
	mul.wide.s32 	%rd30, %r121, 4;
	add.s64 	%rd31, %rd1, %rd30;
	ld.global.nc.f32 	%f57, [%rd31];
	setp.gt.f32 	%p64, %f57, %f60;
	selp.f32 	%f60, %f57, %f60, %p64;
$L__BB0_38:
	add.s32 	%r155, %r155, 2;
$L__BB0_39:
	ld.param.u32 	%r132, [_Z21maxpool1d_cuda_kernelPKfPfiiiiiiii_param_6];
	and.b32  	%r122, %r132, 1;
	setp.eq.b32 	%p65, %r122, 1;
	not.pred 	%p66, %p65;
	@%p66 bra 	$L__BB0_42;
	mad.lo.s32 	%r73, %r155, %r80, %r61;
	setp.lt.s32 	%p67, %r73, 0;
	setp.ge.s32 	%p68, %r73, %r75;
	or.pred  	%p69, %p67, %p68;
	@%p69 bra 	$L__BB0_42;
	add.s32 	%r123, %r73, %r6;
	mul.wide.s32 	%rd32, %r123, 4;
	add.s64 	%rd33, %rd1, %rd32;
	ld.global.nc.f32 	%f58, [%rd33];
	setp.gt.f32 	%p70, %f58, %f60;
	selp.f32 	%f60, %f58, %f60, %p70;
$L__BB0_42:
	ld.param.u64 	%rd37, [_Z21maxpool1d_cuda_kernelPKfPfiiiiiiii_param_1];
	mad.lo.s32 	%r124, %r4, %r74, %r3;
	mad.lo.s32 	%r125, %r124, %r76, %r2;
	cvta.to.global.u64 	%rd34, %rd37;
	mul.wide.s32 	%rd35, %r125, 4;
	add.s64 	%rd36, %rd34, %rd35;
	st.global.f32 	[%rd36], %f60;
$L__BB0_43:
	ret;

}


// ===== COMPILED SASS (sm_100) =====

	.target	sm_100

	.elftype	@"ET_EXEC"


//--------------------- .note.nv.tkinfo           --------------------------
	.section	.note.nv.tkinfo,"",@"SHT_NOTE"
	.sectionflags	@"SHF_NOTE_NV_TKINFO"
	.tkinfo
        /*0018*/ 	.word	0x00000002
        /*0030*/ 	.string	""
        /*0030*/ 	.string	"ptxas"
        /*0030*/ 	.string	"Cuda compilation tools, release 13.0, V13.0.88"
        /*0030*/ 	.string	"Build cuda_13.0.r13.0/compiler.36424714_0"
        /*0030*/ 	.string	"-arch sm_100 -m 64 "



//--------------------- .note.nv.cuinfo           --------------------------
	.section	.note.nv.cuinfo,"",@"SHT_NOTE"
	.sectionflags	@"SHF_NOTE_NV_CUINFO"
        /*0018*/ 	.short	0x0002
        /*001a*/ 	.short	0x0064
        /*001c*/ 	.short	0x0082
	.zero		2


//--------------------- .nv.info                  --------------------------
	.section	.nv.info,"",@"SHT_CUDA_INFO"
	.align	4


	//----- nvinfo : EIATTR_REGCOUNT
	.align		4
        /*0000*/ 	.byte	0x04, 0x2f
        /*0002*/ 	.short	(.L_1 - .L_0)
	.align		4
.L_0:
        /*0004*/ 	.word	index@(_Z21maxpool1d_cuda_kernelPKfPfiiiiiiii)
        /*0008*/ 	.word	0x00000020


	//----- nvinfo : EIATTR_FRAME_SIZE
	.align		4
.L_1:
        /*000c*/ 	.byte	0x04, 0x11
        /*000e*/ 	.short	(.L_3 - .L_2)
	.align		4
.L_2:
        /*0010*/ 	.word	index@(_Z21maxpool1d_cuda_kernelPKfPfiiiiiiii)
        /*0014*/ 	.word	0x00000000


	//----- nvinfo : EIATTR_MIN_STACK_SIZE
	.align		4
.L_3:
        /*0018*/ 	.byte	0x04, 0x12
        /*001a*/ 	.short	(.L_5 - .L_4)
	.align		4
.L_4:
        /*001c*/ 	.word	index@(_Z21maxpool1d_cuda_kernelPKfPfiiiiiiii)
        /*0020*/ 	.word	0x00000000
.L_5:


//--------------------- .nv.compat                --------------------------
	.section	.nv.compat,"",@"SHT_CUDA_COMPAT_INFO"
	.align	4
        /*0000*/ 	.byte	0x02, 0x09, 0x00, 0x00, 0x02, 0x02, 0x01, 0x00, 0x02, 0x05, 0x05, 0x00, 0x03, 0x07, 0x01, 0x01
        /*0010*/ 	.byte	0x02, 0x03, 0x00, 0x00, 0x02, 0x06, 0x01, 0x00, 0x04, 0x0b, 0x08, 0x00, 0x09, 0x00, 0x00, 0x00
        /*0020*/ 	.byte	0x00, 0x00, 0x00, 0x00


//--------------------- .nv.info._Z21maxpool1d_cuda_kernelPKfPfiiiiiiii --------------------------
	.section	.nv.info._Z21maxpool1d_cuda_kernelPKfPfiiiiiiii,"",@"SHT_CUDA_INFO"
	.sectionflags	@""
	.align	4


	//----- nvinfo : EIATTR_CUDA_API_VERSION
	.align		4
        /*0000*/ 	.byte	0x04, 0x37
        /*0002*/ 	.short	(.L_7 - .L_6)
.L_6:
        /*0004*/ 	.word	0x00000082


	//----- nvinfo : EIATTR_KPARAM_INFO
	.align		4
.L_7:
        /*0008*/ 	.byte	0x04, 0x17
        /*000a*/ 	.short	(.L_9 - .L_8)
.L_8:
        /*000c*/ 	.word	0x00000000
        /*0010*/ 	.short	0x0009
        /*0012*/ 	.short	0x002c
        /*0014*/ 	.byte	0x00, 0xf0, 0x11, 0x00


	//----- nvinfo : EIATTR_KPARAM_INFO
	.align		4
.L_9:
        /*0018*/ 	.byte	0x04, 0x17
        /*001a*/ 	.short	(.L_11 - .L_10)
.L_10:
        /*001c*/ 	.word	0x00000000
        /*0020*/ 	.short	0x0008
        /*0022*/ 	.short	0x0028
        /*0024*/ 	.byte	0x00, 0xf0, 0x11, 0x00


	//----- nvinfo : EIATTR_KPARAM_INFO
	.align		4
.L_11:
        /*0028*/ 	.byte	0x04, 0x17
        /*002a*/ 	.short	(.L_13 - .L_12)
.L_12:
        /*002c*/ 	.word	0x00000000
        /*0030*/ 	.short	0x0007
        /*0032*/ 	.short	0x0024
        /*0034*/ 	.byte	0x00, 0xf0, 0x11, 0x00


	//----- nvinfo : EIATTR_KPARAM_INFO
	.align		4
.L_13:
        /*0038*/ 	.byte	0x04, 0x17
        /*003a*/ 	.short	(.L_15 - .L_14)
.L_14:
        /*003c*/ 	.word	0x00000000
        /*0040*/ 	.short	0x0006
        /*0042*/ 	.short	0x0020
        /*0044*/ 	.byte	0x00, 0xf0, 0x11, 0x00


	//----- nvinfo : EIATTR_KPARAM_INFO
	.align		4
.L_15:
        /*0048*/ 	.byte	0x04, 0x17
        /*004a*/ 	.short	(.L_17 - .L_16)
.L_16:
        /*004c*/ 	.word	0x00000000
        /*0050*/ 	.short	0x0005
        /*0052*/ 	.short	0x001c
        /*0054*/ 	.byte	0x00, 0xf0, 0x11, 0x00


	//----- nvinfo : EIATTR_KPARAM_INFO
	.align		4
.L_17:
        /*0058*/ 	.byte	0x04, 0x17
        /*005a*/ 	.short	(.L_19 - .L_18)
.L_18:
        /*005c*/ 	.word	0x00000000
        /*0060*/ 	.short	0x0004
        /*0062*/ 	.short	0x0018
        /*0064*/ 	.byte	0x00, 0xf0, 0x11, 0x00


	//----- nvinfo : EIATTR_KPARAM_INFO
	.align		4
.L_19:
        /*0068*/ 	.byte	0x04, 0x17
        /*006a*/ 	.short	(.L_21 - .L_20)
.L_20:
        /*006c*/ 	.word	0x00000000
        /*0070*/ 	.short	0x0003
        /*0072*/ 	.short	0x0014
        /*0074*/ 	.byte	0x00, 0xf0, 0x11, 0x00


	//----- nvinfo : EIATTR_KPARAM_INFO
	.align		4
.L_21:
        /*0078*/ 	.byte	0x04, 0x17
        /*007a*/ 	.short	(.L_23 - .L_22)
.L_22:
        /*007c*/ 	.word	0x00000000
        /*0080*/ 	.short	0x0002
        /*0082*/ 	.short	0x0010
        /*0084*/ 	.byte	0x00, 0xf0, 0x11, 0x00


	//----- nvinfo : EIATTR_KPARAM_INFO
	.align		4
.L_23:
        /*0088*/ 	.byte	0x04, 0x17
        /*008a*/ 	.short	(.L_25 - .L_24)
.L_24:
        /*008c*/ 	.word	0x00000000
        /*0090*/ 	.short	0x0001
        /*0092*/ 	.short	0x0008
        /*0094*/ 	.byte	0x00, 0xf5, 0x21, 0x00


	//----- nvinfo : EIATTR_KPARAM_INFO
	.align		4
.L_25:
        /*0098*/ 	.byte	0x04, 0x17
        /*009a*/ 	.short	(.L_27 - .L_26)
.L_26:
        /*009c*/ 	.word	0x00000000
        /*00a0*/ 	.short	0x0000
        /*00a2*/ 	.short	0x0000
        /*00a4*/ 	.byte	0x00, 0xf5, 0x21, 0x00


	//----- nvinfo : EIATTR_SPARSE_MMA_MASK
	.align		4
.L_27:
        /*00a8*/ 	.byte	0x03, 0x50
        /*00aa*/ 	.short	0x0000


	//----- nvinfo : EIATTR_MAXREG_COUNT
	.align		4
        /*00ac*/ 	.byte	0x03, 0x1b
        /*00ae*/ 	.short	0x00ff


	//----- nvinfo : EIATTR_MERCURY_ISA_VERSION
	.align		4
        /*00b0*/ 	.byte	0x03, 0x5f
        /*00b2*/ 	.short	0x0101


	//----- nvinfo : EIATTR_VRC_CTA_INIT_COUNT
	.align		4
        /*00b4*/ 	.byte	0x02, 0x4a
	.zero		1
	.zero		1


	//----- nvinfo : EIATTR_EXIT_INSTR_OFFSETS
	.align		4
        /*00b8*/ 	.byte	0x04, 0x1c
        /*00ba*/ 	.short	(.L_29 - .L_28)


	//   ....[0]....
.L_28:
        /*00bc*/ 	.word	0x000000a0


	//   ....[1]....
        /*00c0*/ 	.word	0x00001320


	//----- nvinfo : EIATTR_CRS_STACK_SIZE
	.align		4
.L_29:
        /*00c4*/ 	.byte	0x04, 0x1e
        /*00c6*/ 	.short	(.L_31 - .L_30)
.L_30:
        /*00c8*/ 	.word	0x00000000


	//----- nvinfo : EIATTR_CBANK_PARAM_SIZE
	.align		4
.L_31:
        /*00cc*/ 	.byte	0x03, 0x19
        /*00ce*/ 	.short	0x0030


	//----- nvinfo : EIATTR_PARAM_CBANK
	.align		4
        /*00d0*/ 	.byte	0x04, 0x0a
        /*00d2*/ 	.short	(.L_33 - .L_32)
	.align		4
.L_32:
        /*00d4*/ 	.word	index@(.nv.constant0._Z21maxpool1d_cuda_kernelPKfPfiiiiiiii)
        /*00d8*/ 	.short	0x0380
        /*00da*/ 	.short	0x0030


	//----- nvinfo : EIATTR_SW_WAR
	.align		4
.L_33:
        /*00dc*/ 	.byte	0x04, 0x36
        /*00de*/ 	.short	(.L_35 - .L_34)
.L_34:
        /*00e0*/ 	.word	0x00000008
.L_35:


//--------------------- .nv.callgraph             --------------------------
	.section	.nv.callgraph,"",@"SHT_CUDA_CALLGRAPH"
	.align	4
	.sectionentsize	8
	.align		4
        /*0000*/ 	.word	0x00000000
	.align		4
        /*0004*/ 	.word	0xffffffff
	.align		4
        /*0008*/ 	.word	0x00000000
	.align		4
        /*000c*/ 	.word	0xfffffffe
	.align		4
        /*0010*/ 	.word	0x00000000
	.align		4
        /*0014*/ 	.word	0xfffffffd
	.align		4
        /*0018*/ 	.word	0x00000000
	.align		4
        /*001c*/ 	.word	0xfffffffc


//--------------------- .text._Z21maxpool1d_cuda_kernelPKfPfiiiiiiii --------------------------
	.section	.text._Z21maxpool1d_cuda_kernelPKfPfiiiiiiii,"ax",@progbits
	.align	128
        .global         _Z21maxpool1d_cuda_kernelPKfPfiiiiiiii
        .type           _Z21maxpool1d_cuda_kernelPKfPfiiiiiiii,@function
        .size           _Z21maxpool1d_cuda_kernelPKfPfiiiiiiii,(.L_x_7 - _Z21maxpool1d_cuda_kernelPKfPfiiiiiiii)
        .other          _Z21maxpool1d_cuda_kernelPKfPfiiiiiiii,@"STO_CUDA_ENTRY STV_DEFAULT"
_Z21maxpool1d_cuda_kernelPKfPfiiiiiiii:
.text._Z21maxpool1d_cuda_kernelPKfPfiiiiiiii:
[----:B------:R-:W-:Y:S01]  /*0000*/  LDC R1, c[0x0][0x37c] ;  /* 0x0000df00ff017b82 */ /* 0x000fe20000000800 */
[----:B------:R-:W0:Y:S07]  /*0010*/  S2R R0, SR_TID.X ;  /* 0x0000000000007919 */ /* 0x000e2e0000002100 */
[----:B------:R-:W1:Y:S08]  /*0020*/  LDC.64 R4, c[0x0][0x390] ;  /* 0x0000e400ff047b82 */ /* 0x000e700000000a00 */
[----:B------:R-:W0:Y:S08]  /*0030*/  S2UR UR4, SR_CTAID.X ;  /* 0x00000000000479c3 */ /* 0x000e300000002500 */
[----:B------:R-:W0:Y:S08]  /*0040*/  LDC R7, c[0x0][0x360] ;  /* 0x0000d800ff077b82 */ /* 0x000e300000000800 */
[----:B------:R-:W2:Y:S01]  /*0050*/  LDC R2, c[0x0][0x39c] ;  /* 0x0000e700ff027b82 */ /* 0x000ea20000000800 */
[----:B-1----:R-:W-:-:S02]  /*0060*/  IMAD R3, R5, R4, RZ ;  /* 0x0000000405037224 */ /* 0x002fc400078e02ff */
[----:B0-----:R-:W-:Y:S02]  /*0070*/  IMAD R7, R7, UR4, R0 ;  /* 0x0000000407077c24 */ /* 0x001fe4000f8e0200 */
[----:B--2---:R-:W-:-:S05]  /*0080*/  IMAD R0, R3, R2, RZ ;  /* 0x0000000203007224 */ /* 0x004fca00078e02ff */
[----:B------:R-:W-:-:S13]  /*0090*/  ISETP.GE.AND P0, PT, R7, R0, PT ;  /* 0x000000000700720c */ /* 0x000fda0003f06270 */
[----:B------:R-:W-:Y:S05]  /*00a0*/  @P0 EXIT ;  /* 0x000000000000094d */ /* 0x000fea0003800000 */
[-C--:B------:R-:W-:Y:S01]  /*00b0*/  IABS R11, R2.reuse ;  /* 0x00000002000b7213 */ /* 0x080fe20000000000 */
[----:B------:R-:W-:Y:S01]  /*00c0*/  IMAD R4, R5, R2, RZ ;  /* 0x0000000205047224 */ /* 0x000fe200078e02ff */
[----:B------:R-:W-:Y:S01]  /*00d0*/  IABS R3, R5 ;  /* 0x0000000500037213 */ /* 0x000fe20000000000 */
[----:B------:R-:W0:Y:S01]  /*00e0*/  LDCU.64 UR6, c[0x0][0x3a0] ;  /* 0x00007400ff0677ac */ /* 0x000e220008000a00 */
[----:B------:R-:W1:Y:S01]  /*00f0*/  I2F.RP R0, R11 ;  /* 0x0000000b00007306 */ /* 0x000e620000209400 */
[----:B------:R-:W-:Y:S01]  /*0100*/  IABS R10, R7 ;  /* 0x00000007000a7213 */ /* 0x000fe20000000000 */
[----:B------:R-:W2:Y:S06]  /*0110*/  LDCU.64 UR8, c[0x0][0x358] ;  /* 0x00006b00ff0877ac */ /* 0x000eac0008000a00 */
[----:B------:R-:W3:Y:S08]  /*0120*/  I2F.RP R13, R3 ;  /* 0x00000003000d7306 */ /* 0x000ef00000209400 */
[----:B-1----:R-:W1:Y:S01]  /*0130*/  MUFU.RCP R0, R0 ;  /* 0x0000000000007308 */ /* 0x002e620000001000 */
[----:B0-----:R-:W-:-:S07]  /*0140*/  UISETP.GE.AND UP0, UPT, UR6, 0x1, UPT ;  /* 0x000000010600788c */ /* 0x001fce000bf06270 */
[----:B---3--:R-:W-:Y:S01]  /*0150*/  MUFU.RCP R13, R13 ;  /* 0x0000000d000d7308 */ /* 0x008fe20000001000 */
[----:B-1----:R-:W-:Y:S01]  /*0160*/  VIADD R8, R0, 0xffffffe ;  /* 0x0ffffffe00087836 */ /* 0x002fe20000000000 */
[----:B------:R-:W-:-:S06]  /*0170*/  IABS R0, R4 ;  /* 0x0000000400007213 */ /* 0x000fcc0000000000 */
[----:B------:R0:W1:Y:S08]  /*0180*/  F2I.FTZ.U32.TRUNC.NTZ R9, R8 ;  /* 0x0000000800097305 */ /* 0x000070000021f000 */
[----:B------:R-:W3:Y:S01]  /*0190*/  I2F.RP R14, R0 ;  /* 0x00000000000e7306 */ /* 0x000ee20000209400 */
[----:B0-----:R-:W-:Y:S02]  /*01a0*/  HFMA2 R8, -RZ, RZ, 0, 0 ;  /* 0x00000000ff087431 */ /* 0x001fe400000001ff */
[----:B-1----:R-:W-:-:S04]  /*01b0*/  IMAD.MOV R6, RZ, RZ, -R9 ;  /* 0x000000ffff067224 */ /* 0x002fc800078e0a09 */
[----:B------:R-:W-:Y:S02]  /*01c0*/  IMAD R15, R6, R11, RZ ;  /* 0x0000000b060f7224 */ /* 0x000fe400078e02ff */
[----:B------:R-:W-:Y:S02]  /*01d0*/  IMAD.MOV.U32 R6, RZ, RZ, R10 ;  /* 0x000000ffff067224 */ /* 0x000fe400078e000a */
[----:B------:R-:W-:Y:S01]  /*01e0*/  IMAD.HI.U32 R9, R9, R15, R8 ;  /* 0x0000000f09097227 */ /* 0x000fe200078e0008 */
[----:B---3--:R-:W0:Y:S05]  /*01f0*/  MUFU.RCP R14, R14 ;  /* 0x0000000e000e7308 */ /* 0x008e2a0000001000 */
[----:B------:R-:W-:Y:S01]  /*0200*/  IMAD.HI.U32 R12, R9, R6, RZ ;  /* 0x00000006090c7227 */ /* 0x000fe200078e00ff */
[----:B------:R-:W-:-:S03]  /*0210*/  IADD3 R9, PT, PT, R13, 0xffffffe, RZ ;  /* 0x0ffffffe0d097810 */ /* 0x000fc60007ffe0ff */
[----:B------:R-:W-:-:S03]  /*0220*/  IMAD.MOV R8, RZ, RZ, -R12 ;  /* 0x000000ffff087224 */ /* 0x000fc600078e0a0c */
[----:B------:R-:W1:Y:S01]  /*0230*/  F2I.FTZ.U32.TRUNC.NTZ R9, R9 ;  /* 0x0000000900097305 */ /* 0x000e62000021f000 */
[----:B------:R-:W-:Y:S02]  /*0240*/  IMAD R8, R11, R8, R6 ;  /* 0x000000080b087224 */ /* 0x000fe400078e0206 */
[----:B0-----:R-:W-:-:S03]  /*0250*/  VIADD R10, R14, 0xffffffe ;  /* 0x0ffffffe0e0a7836 */ /* 0x001fc60000000000 */
[----:B------:R-:W-:Y:S02]  /*0260*/  ISETP.GT.U32.AND P1, PT, R11, R8, PT ;  /* 0x000000080b00720c */ /* 0x000fe40003f24070 */
[----:B------:R-:W-:-:S11]  /*0270*/  IABS R14, R4 ;  /* 0x00000004000e7213 */ /* 0x000fd60000000000 */
[----:B------:R-:W-:Y:S01]  /*0280*/  @!P1 IMAD.IADD R8, R8, 0x1, -R11 ;  /* 0x0000000108089824 */ /* 0x000fe200078e0a0b */
[----:B------:R-:W-:Y:S02]  /*0290*/  @!P1 IADD3 R12, PT, PT, R12, 0x1, RZ ;  /* 0x000000010c0c9810 */ /* 0x000fe40007ffe0ff */
[----:B------:R-:W-:Y:S02]  /*02a0*/  ISETP.NE.AND P1, PT, R2, RZ, PT ;  /* 0x000000ff0200720c */ /* 0x000fe40003f25270 */
[----:B------:R-:W-:Y:S02]  /*02b0*/  ISETP.GE.U32.AND P0, PT, R8, R11, PT ;  /* 0x0000000b0800720c */ /* 0x000fe40003f06070 */
[----:B------:R-:W-:Y:S01]  /*02c0*/  LOP3.LUT R8, R7, R2, RZ, 0x3c, !PT ;  /* 0x0000000207087212 */ /* 0x000fe200078e3cff */
[----:B------:R0:W3:Y:S03]  /*02d0*/  F2I.FTZ.U32.TRUNC.NTZ R11, R10 ;  /* 0x0000000a000b7305 */ /* 0x0000e6000021f000 */
[----:B------:R-:W-:Y:S01]  /*02e0*/  ISETP.GE.AND P2, PT, R8, RZ, PT ;  /* 0x000000ff0800720c */ /* 0x000fe20003f46270 */
[----:B-1----:R-:W-:-:S04]  /*02f0*/  IMAD.MOV R8, RZ, RZ, -R9 ;  /* 0x000000ffff087224 */ /* 0x002fc800078e0a09 */
[----:B------:R-:W-:Y:S01]  /*0300*/  IMAD R13, R8, R3, RZ ;  /* 0x00000003080d7224 */ /* 0x000fe200078e02ff */
[----:B0-----:R-:W-:Y:S01]  /*0310*/  MOV R10, RZ ;  /* 0x000000ff000a7202 */ /* 0x001fe20000000f00 */
[----:B------:R-:W-:Y:S02]  /*0320*/  @P0 VIADD R12, R12, 0x1 ;  /* 0x000000010c0c0836 */ /* 0x000fe40000000000 */
[----:B------:R-:W-:Y:S01]  /*0330*/  IMAD.MOV.U32 R8, RZ, RZ, RZ ;  /* 0x000000ffff087224 */ /* 0x000fe200078e00ff */
[----:B---3--:R-:W-:-:S03]  /*0340*/  IADD3 R15, PT, PT, RZ, -R11, RZ ;  /* 0x8000000bff0f7210 */ /* 0x008fc60007ffe0ff */
[----:B------:R-:W-:Y:S01]  /*0350*/  @!P2 IMAD.MOV R12, RZ, RZ, -R12 ;  /* 0x000000ffff0ca224 */ /* 0x000fe200078e0a0c */
[----:B------:R-:W-:Y:S01]  /*0360*/  @!P1 LOP3.LUT R12, RZ, R2, RZ, 0x33, !PT ;  /* 0x00000002ff0c9212 */ /* 0x000fe200078e33ff */
[----:B------:R-:W-:-:S03]  /*0370*/  IMAD.HI.U32 R8, R9, R13, R8 ;  /* 0x0000000d09087227 */ /* 0x000fc600078e0008 */
[----:B------:R-:W-:Y:S01]  /*0380*/  IABS R13, R12 ;  /* 0x0000000c000d7213 */ /* 0x000fe20000000000 */
[----:B------:R-:W-:Y:S01]  /*0390*/  IMAD R9, R15, R0, RZ ;  /* 0x000000000f097224 */ /* 0x000fe200078e02ff */
[C---:B------:R-:W-:Y:S02]  /*03a0*/  ISETP.GE.AND P4, PT, R12.reuse, RZ, PT ;  /* 0x000000ff0c00720c */ /* 0x040fe40003f86270 */
[----:B------:R-:W-:Y:S01]  /*03b0*/  IADD3 R12, PT, PT, -R12, RZ, RZ ;  /* 0x000000ff0c0c7210 */ /* 0x000fe20007ffe1ff */
[----:B------:R-:W-:-:S04]  /*03c0*/  IMAD.HI.U32 R11, R11, R9, R10 ;  /* 0x000000090b0b7227 */ /* 0x000fc800078e000a */
[----:B------:R-:W-:Y:S02]  /*03d0*/  IMAD.MOV.U32 R10, RZ, RZ, R13 ;  /* 0x000000ffff0a7224 */ /* 0x000fe400078e000d */
[----:B------:R-:W-:Y:S02]  /*03e0*/  IMAD.MOV R9, RZ, RZ, -R14 ;  /* 0x000000ffff097224 */ /* 0x000fe400078e0a0e */
[----:B------:R-:W-:-:S04]  /*03f0*/  IMAD.HI.U32 R8, R8, R10, RZ ;  /* 0x0000000a08087227 */ /* 0x000fc800078e00ff */
[----:B------:R-:W-:Y:S01]  /*0400*/  IMAD.HI.U32 R11, R11, R6, RZ ;  /* 0x000000060b0b7227 */ /* 0x000fe200078e00ff */
[----:B------:R-:W-:-:S03]  /*0410*/  IADD3 R8, PT, PT, -R8, RZ, RZ ;  /* 0x000000ff08087210 */ /* 0x000fc60007ffe1ff */
[----:B------:R-:W-:Y:S02]  /*0420*/  IMAD R9, R11, R9, R6 ;  /* 0x000000090b097224 */ /* 0x000fe400078e0206 */
[C---:B------:R-:W-:Y:S02]  /*0430*/  IMAD R6, R3.reuse, R8, R10 ;  /* 0x0000000803067224 */ /* 0x040fe400078e020a */
[----:B------:R-:W-:Y:S01]  /*0440*/  IMAD R2, R2, R12, R7 ;  /* 0x0000000c02027224 */ /* 0x000fe200078e0207 */
[----:B------:R-:W-:Y:S01]  /*0450*/  ISETP.GT.U32.AND P3, PT, R0, R9, PT ;  /* 0x000000090000720c */ /* 0x000fe20003f64070 */
[----:B------:R-:W-:Y:S01]  /*0460*/  IMAD.MOV.U32 R12, RZ, RZ, -0x800001 ;  /* 0xff7fffffff0c7424 */ /* 0x000fe200078e00ff */
[----:B------:R-:W-:-:S11]  /*0470*/  ISETP.GT.U32.AND P0, PT, R3, R6, PT ;  /* 0x000000060300720c */ /* 0x000fd60003f04070 */
[----:B------:R-:W-:Y:S01]  /*0480*/  @!P3 IMAD.IADD R9, R9, 0x1, -R0 ;  /* 0x000000010909b824 */ /* 0x000fe200078e0a00 */
[----:B------:R-:W-:Y:S01]  /*0490*/  @!P3 IADD3 R11, PT, PT, R11, 0x1, RZ ;  /* 0x000000010b0bb810 */ /* 0x000fe20007ffe0ff */
[----:B------:R-:W-:Y:S01]  /*04a0*/  @!P0 IMAD.IADD R6, R6, 0x1, -R3 ;  /* 0x0000000106068824 */ /* 0x000fe200078e0a03 */
[----:B------:R-:W-:Y:S02]  /*04b0*/  ISETP.NE.AND P3, PT, R4, RZ, PT ;  /* 0x000000ff0400720c */ /* 0x000fe40003f65270 */
[----:B------:R-:W-:Y:S02]  /*04c0*/  ISETP.GE.U32.AND P2, PT, R9, R0, PT ;  /* 0x000000000900720c */ /* 0x000fe40003f46070 */
[----:B------:R-:W-:Y:S02]  /*04d0*/  ISETP.GT.U32.AND P0, PT, R3, R6, PT ;  /* 0x000000060300720c */ /* 0x000fe40003f04070 */
[----:B------:R-:W-:-:S04]  /*04e0*/  LOP3.LUT R0, R7, R4, RZ, 0x3c, !PT ;  /* 0x0000000407007212 */ /* 0x000fc800078e3cff */
[----:B------:R-:W-:-:S05]  /*04f0*/  ISETP.GE.AND P1, PT, R0, RZ, PT ;  /* 0x000000ff0000720c */ /* 0x000fca0003f26270 */
[----:B------:R-:W-:Y:S01]  /*0500*/  @P2 VIADD R11, R11, 0x1 ;  /* 0x000000010b0b2836 */ /* 0x000fe20000000000 */
[----:B------:R-:W-:Y:S02]  /*0510*/  ISETP.NE.AND P2, PT, R5, RZ, PT ;  /* 0x000000ff0500720c */ /* 0x000fe40003f45270 */
[----:B------:R-:W-:Y:S01]  /*0520*/  @!P0 IADD3 R6, PT, PT, R6, -R3, RZ ;  /* 0x8000000306068210 */ /* 0x000fe20007ffe0ff */
[----:B------:R-:W-:-:S04]  /*0530*/  IMAD.MOV.U32 R0, RZ, RZ, R11 ;  /* 0x000000ffff007224 */ /* 0x000fc800078e000b */
[----:B------:R-:W-:Y:S02]  /*0540*/  IMAD.MOV.U32 R3, RZ, RZ, R6 ;  /* 0x000000ffff037224 */ /* 0x000fe400078e0006 */
[----:B------:R-:W-:Y:S01]  /*0550*/  @!P1 IMAD.MOV R0, RZ, RZ, -R0 ;  /* 0x000000ffff009224 */ /* 0x000fe200078e0a00 */
[----:B------:R-:W-:Y:S01]  /*0560*/  @!P3 LOP3.LUT R0, RZ, R4, RZ, 0x33, !PT ;  /* 0x00000004ff00b212 */ /* 0x000fe200078e33ff */
[----:B------:R-:W-:Y:S02]  /*0570*/  @!P4 IMAD.MOV R3, RZ, RZ, -R3 ;  /* 0x000000ffff03c224 */ /* 0x000fe400078e0a03 */
[----:B------:R-:W-:Y:S01]  /*0580*/  @!P2 LOP3.LUT R3, RZ, R5, RZ, 0x33, !PT ;  /* 0x00000005ff03a212 */ /* 0x000fe200078e33ff */
[----:B--2---:R-:W-:Y:S06]  /*0590*/  BRA.U !UP0, `(.L_x_0) ;  /* 0x0000000d08447547 */ /* 0x004fec000b800000 */
[----:B------:R-:W-:Y:S01]  /*05a0*/  UISETP.GE.U32.AND UP0, UPT, UR6, 0x8, UPT ;  /* 0x000000080600788c */ /* 0x000fe2000bf06070 */
[----:B------:R-:W-:Y:S01]  /*05b0*/  IMAD R4, R0, R5, R3 ;  /* 0x0000000500047224 */ /* 0x000fe200078e0203 */
[----:B------:R-:W-:Y:S01]  /*05c0*/  MOV R12, 0xff7fffff ;  /* 0xff7fffff000c7802 */ /* 0x000fe20000000f00 */
[----:B------:R-:W-:-:S06]  /*05d0*/  UMOV UR4, URZ ;  /* 0x000000ff00047c82 */ /* 0x000fcc0008000000 */
[----:B------:R-:W-:Y:S05]  /*05e0*/  BRA.U !UP0, `(.L_x_1) ;  /* 0x0000000508c87547 */ /* 0x000fea000b800000 */
[----:B------:R-:W0:Y:S01]  /*05f0*/  LDC.64 R12, c[0x0][0x3a8] ;  /* 0x0000ea00ff0c7b82 */ /* 0x000e220000000a00 */
[----:B------:R-:W1:Y:S01]  /*0600*/  LDCU UR10, c[0x0][0x398] ;  /* 0x00007300ff0a77ac */ /* 0x000e620008000800 */
[----:B------:R-:W-:Y:S01]  /*0610*/  IMAD R6, R2, UR7, RZ ;  /* 0x0000000702067c24 */ /* 0x000fe2000f8e02ff */
[----:B------:R-:W-:Y:S01]  /*0620*/  ULOP3.LUT UR4, UR6, 0x7ffffff8, URZ, 0xc0, !UPT ;  /* 0x7ffffff806047892 */ /* 0x000fe2000f8ec0ff */
[----:B------:R-:W2:Y:S03]  /*0630*/  LDCU UR6, c[0x0][0x398] ;  /* 0x00007300ff0677ac */ /* 0x000ea60008000800 */
[----:B------:R-:W-:Y:S01]  /*0640*/  UIADD3 UR5, UPT, UPT, -UR4, URZ, URZ ;  /* 0x000000ff04057290 */ /* 0x000fe2000fffe1ff */
[----:B-1----:R-:W-:Y:S02]  /*0650*/  IMAD R24, R4, UR10, R6 ;  /* 0x0000000a04187c24 */ /* 0x002fe4000f8e0206 */
[----:B0-----:R-:W-:-:S02]  /*0660*/  IMAD R5, R2, UR7, R13 ;  /* 0x0000000702057c24 */ /* 0x001fc4000f8e020d */
[C-C-:B------:R-:W-:Y:S02]  /*0670*/  IMAD R23, R13.reuse, 0x7, R6.reuse ;  /* 0x000000070d177824 */ /* 0x140fe400078e0206 */
[--C-:B------:R-:W-:Y:S01]  /*0680*/  IMAD R7, R13, 0x2, R6.reuse ;  /* 0x000000020d077824 */ /* 0x100fe200078e0206 */
[-C--:B------:R-:W-:Y:S01]  /*0690*/  IADD3 R11, PT, PT, R5, -R12.reuse, RZ ;  /* 0x8000000c050b7210 */ /* 0x080fe20007ffe0ff */
[--C-:B------:R-:W-:Y:S01]  /*06a0*/  IMAD R9, R13, 0x3, R6.reuse ;  /* 0x000000030d097824 */ /* 0x100fe200078e0206 */
[----:B------:R-:W-:Y:S01]  /*06b0*/  IADD3 R10, PT, PT, R23, -R12, RZ ;  /* 0x8000000c170a7210 */ /* 0x000fe20007ffe0ff */
[C-C-:B------:R-:W-:Y:S02]  /*06c0*/  IMAD R17, R13.reuse, 0x4, R6.reuse ;  /* 0x000000040d117824 */ /* 0x140fe400078e0206 */
[C-C-:B------:R-:W-:Y:S02]  /*06d0*/  IMAD R19, R13.reuse, 0x5, R6.reuse ;  /* 0x000000050d137824 */ /* 0x140fe400078e0206 */
[----:B------:R-:W-:-:S02]  /*06e0*/  IMAD R21, R13, 0x6, R6 ;  /* 0x000000060d157824 */ /* 0x000fc400078e0206 */
[----:B------:R-:W-:Y:S02]  /*06f0*/  IMAD R15, R4, UR10, R5 ;  /* 0x0000000a040f7c24 */ /* 0x000fe4000f8e0205 */
[--C-:B------:R-:W-:Y:S01]  /*0700*/  IMAD.IADD R5, R7, 0x1, -R12.reuse ;  /* 0x0000000107057824 */ /* 0x100fe200078e0a0c */
[----:B------:R-:W-:Y:S01]  /*0710*/  IADD3 R7, PT, PT, R17, -R12, RZ ;  /* 0x8000000c11077210 */ /* 0x000fe20007ffe0ff */
[--C-:B------:R-:W-:Y:S02]  /*0720*/  IMAD.IADD R6, R9, 0x1, -R12.reuse ;  /* 0x0000000109067824 */ /* 0x100fe400078e0a0c */
[----:B------:R-:W-:Y:S02]  /*0730*/  IMAD.IADD R8, R19, 0x1, -R12 ;  /* 0x0000000113087824 */ /* 0x000fe400078e0a0c */
[----:B------:R-:W-:Y:S02]  /*0740*/  IMAD R25, R13, 0x6, R24 ;  /* 0x000000060d197824 */ /* 0x000fe400078e0218 */
[----:B------:R-:W-:-:S02]  /*0750*/  IMAD.IADD R9, R21, 0x1, -R12 ;  /* 0x0000000115097824 */ /* 0x000fc400078e0a0c */
[--C-:B------:R-:W-:Y:S01]  /*0760*/  IMAD R19, R13, 0x3, R24.reuse ;  /* 0x000000030d137824 */ /* 0x100fe200078e0218 */
[-C--:B------:R-:W-:Y:S01]  /*0770*/  IADD3 R22, PT, PT, R25, -R12.reuse, RZ ;  /* 0x8000000c19167210 */ /* 0x080fe20007ffe0ff */
[C-C-:B------:R-:W-:Y:S02]  /*0780*/  IMAD R23, R13.reuse, 0x5, R24.reuse ;  /* 0x000000050d177824 */ /* 0x140fe400078e0218 */
[C-C-:B------:R-:W-:Y:S02]  /*0790*/  IMAD R17, R13.reuse, 0x2, R24.reuse ;  /* 0x000000020d117824 */ /* 0x140fe400078e0218 */
[C-C-:B------:R-:W-:Y:S02]  /*07a0*/  IMAD R21, R13.reuse, 0x4, R24.reuse ;  /* 0x000000040d157824 */ /* 0x140fe400078e0218 */
[----:B------:R-:W-:Y:S01]  /*07b0*/  IMAD R27, R13, 0x7, R24 ;  /* 0x000000070d1b7824 */ /* 0x000fe200078e0218 */
[-C--:B------:R-:W-:Y:S01]  /*07c0*/  IADD3 R24, PT, PT, R24, -R12.reuse, RZ ;  /* 0x8000000c18187210 */ /* 0x080fe20007ffe0ff */
[--C-:B------:R-:W-:Y:S01]  /*07d0*/  IMAD.IADD R13, R15, 0x1, -R12.reuse ;  /* 0x000000010f0d7824 */ /* 0x100fe200078e0a0c */
[----:B------:R-:W-:Y:S01]  /*07e0*/  IADD3 R15, PT, PT, R19, -R12, RZ ;  /* 0x8000000c130f7210 */ /* 0x000fe20007ffe0ff */
[----:B------:R-:W-:-:S02]  /*07f0*/  IMAD.IADD R20, R23, 0x1, -R12 ;  /* 0x0000000117147824 */ /* 0x000fc400078e0a0c */
[--C-:B------:R-:W-:Y:S02]  /*0800*/  IMAD.IADD R14, R17, 0x1, -R12.reuse ;  /* 0x00000001110e7824 */ /* 0x100fe400078e0a0c */
[--C-:B------:R-:W-:Y:S02]  /*0810*/  IMAD.IADD R21, R21, 0x1, -R12.reuse ;  /* 0x0000000115157824 */ /* 0x100fe400078e0a0c */
[--C-:B------:R-:W-:Y:S02]  /*0820*/  IMAD.IADD R23, R27, 0x1, -R12.reuse ;  /* 0x000000011b177824 */ /* 0x100fe400078e0a0c */
[----:B------:R-:W-:Y:S02]  /*0830*/  IMAD R25, R2, UR7, -R12 ;  /* 0x0000000702197c24 */ /* 0x000fe4000f8e0a0c */
[----:B--2---:R-:W-:-:S07]  /*0840*/  IMAD.MOV.U32 R12, RZ, RZ, -0x800001 ;  /* 0xff7fffffff0c7424 */ /* 0x004fce00078e00ff */
.L_x_2:
[----:B------:R-:W-:Y:S02]  /*0850*/  ISETP.GE.AND P3, PT, R25, UR6, PT ;  /* 0x0000000619007c0c */ /* 0x000fe4000bf66270 */
[----:B------:R-:W-:Y:S02]  /*0860*/  ISETP.GE.AND P4, PT, R11, UR6, PT ;  /* 0x000000060b007c0c */ /* 0x000fe4000bf86270 */
[----:B------:R-:W-:Y:S02]  /*0870*/  ISETP.LT.OR P3, PT, R25, RZ, P3 ;  /* 0x000000ff1900720c */ /* 0x000fe40001f61670 */
[----:B------:R-:W-:Y:S02]  /*0880*/  ISETP.LT.OR P4, PT, R11, RZ, P4 ;  /* 0x000000ff0b00720c */ /* 0x000fe40002781670 */
[----:B------:R-:W-:-:S04]  /*0890*/  ISETP.GE.AND P0, PT, R5, UR6, PT ;  /* 0x0000000605007c0c */ /* 0x000fc8000bf06270 */
[----:B------:R-:W-:-:S05]  /*08a0*/  ISETP.LT.OR P0, PT, R5, RZ, P0 ;  /* 0x000000ff0500720c */ /* 0x000fca0000701670 */
[----:B------:R-:W0:Y:S01]  /*08b0*/  @!P3 LDC.64 R16, c[0x0][0x380] ;  /* 0x0000e000ff10bb82 */ /* 0x000e220000000a00 */
[----:B------:R-:W-:-:S04]  /*08c0*/  ISETP.GE.AND P1, PT, R6, UR6, PT ;  /* 0x0000000606007c0c */ /* 0x000fc8000bf26270 */
[----:B------:R-:W-:-:S03]  /*08d0*/  ISETP.LT.OR P1, PT, R6, RZ, P1 ;  /* 0x000000ff0600720c */ /* 0x000fc60000f21670 */
[----:B------:R-:W1:Y:S08]  /*08e0*/  @!P4 LDC.64 R26, c[0x0][0x380] ;  /* 0x0000e000ff1acb82 */ /* 0x000e700000000a00 */
[----:B------:R-:W2:Y:S01]  /*08f0*/  @!P0 LDC.64 R28, c[0x0][0x380] ;  /* 0x0000e000ff1c8b82 */ /* 0x000ea20000000a00 */
[----:B0-----:R-:W-:-:S07]  /*0900*/  @!P3 IMAD.WIDE R18, R24, 0x4, R16 ;  /* 0x000000041812b825 */ /* 0x001fce00078e0210 */
[----:B------:R-:W0:Y:S01]  /*0910*/  @!P1 LDC.64 R16, c[0x0][0x380] ;  /* 0x0000e000ff109b82 */ /* 0x000e220000000a00 */
[----:B------:R-:W3:Y:S01]  /*0920*/  @!P3 LDG.E.CONSTANT R19, desc[UR8][R18.64] ;  /* 0x000000081213b981 */ /* 0x000ee2000c1e9900 */
[----:B-1----:R-:W-:-:S06]  /*0930*/  @!P4 IMAD.WIDE R26, R13, 0x4, R26 ;  /* 0x000000040d1ac825 */ /* 0x002fcc00078e021a */
[----:B------:R-:W4:Y:S01]  /*0940*/  @!P4 LDG.E.CONSTANT R27, desc[UR8][R26.64] ;  /* 0x000000081a1bc981 */ /* 0x000f22000c1e9900 */
[----:B--2---:R-:W-:-:S06]  /*0950*/  @!P0 IMAD.WIDE R28, R14, 0x4, R28 ;  /* 0x000000040e1c8825 */ /* 0x004fcc00078e021c */
[----:B------:R-:W2:Y:S01]  /*0960*/  @!P0 LDG.E.CONSTANT R29, desc[UR8][R28.64] ;  /* 0x000000081c1d8981 */ /* 0x000ea2000c1e9900 */
[----:B0-----:R-:W-:-:S06]  /*0970*/  @!P1 IMAD.WIDE R16, R15, 0x4, R16 ;  /* 0x000000040f109825 */ /* 0x001fcc00078e0210 */
[----:B------:R-:W5:Y:S01]  /*0980*/  @!P1 LDG.E.CONSTANT R17, desc[UR8][R16.64] ;  /* 0x0000000810119981 */ /* 0x000f62000c1e9900 */
[----:B------:R-:W-:-:S04]  /*0990*/  ISETP.GE.AND P2, PT, R7, UR6, PT ;  /* 0x0000000607007c0c */ /* 0x000fc8000bf46270 */
[----:B------:R-:W-:Y:S02]  /*09a0*/  ISETP.LT.OR P2, PT, R7, RZ, P2 ;  /* 0x000000ff0700720c */ /* 0x000fe40001741670 */
[----:B---3--:R-:W-:-:S04]  /*09b0*/  @!P3 FSETP.GT.AND P5, PT, R19, R12, PT ;  /* 0x0000000c1300b20b */ /* 0x008fc80003fa4000 */
[----:B------:R-:W-:-:S07]  /*09c0*/  @!P3 FSEL R12, R19, R12, P5 ;  /* 0x0000000c130cb208 */ /* 0x000fce0002800000 */
[----:B------:R-:W0:Y:S01]  /*09d0*/  @!P2 LDC.64 R18, c[0x0][0x380] ;  /* 0x0000e000ff12ab82 */ /* 0x000e220000000a00 */
[----:B----4-:R-:W-:-:S04]  /*09e0*/  @!P4 FSETP.GT.AND P3, PT, R27, R12, PT ;  /* 0x0000000c1b00c20b */ /* 0x010fc80003f64000 */
[----:B------:R-:W-:Y:S02]  /*09f0*/  @!P4 FSEL R12, R27, R12, P3 ;  /* 0x0000000c1b0cc208 */ /* 0x000fe40001800000 */
[C---:B------:R-:W-:Y:S02]  /*0a00*/  ISETP.GE.AND P3, PT, R8.reuse, UR6, PT ;  /* 0x0000000608007c0c */ /* 0x040fe4000bf66270 */
[CC--:B--2---:R-:W-:Y:S02]  /*0a10*/  @!P0 FSETP.GT.AND P5, PT, R29.reuse, R12.reuse, PT ;  /* 0x0000000c1d00820b */ /* 0x0c4fe40003fa4000 */
[----:B------:R-:W-:Y:S02]  /*0a20*/  ISETP.LT.OR P3, PT, R8, RZ, P3 ;  /* 0x000000ff0800720c */ /* 0x000fe40001f61670 */
[----:B------:R-:W-:Y:S02]  /*0a30*/  @!P0 FSEL R12, R29, R12, P5 ;  /* 0x0000000c1d0c8208 */ /* 0x000fe40002800000 */
[----:B------:R-:W-:-:S02]  /*0a40*/  ISETP.GE.AND P4, PT, R9, UR6, PT ;  /* 0x0000000609007c0c */ /* 0x000fc4000bf86270 */
[-C--:B-----5:R-:W-:Y:S02]  /*0a50*/  @!P1 FSETP.GT.AND P0, PT, R17, R12.reuse, PT ;  /* 0x0000000c1100920b */ /* 0x0a0fe40003f04000 */
[----:B------:R-:W-:Y:S02]  /*0a60*/  ISETP.LT.OR P4, PT, R9, RZ, P4 ;  /* 0x000000ff0900720c */ /* 0x000fe40002781670 */
[----:B------:R-:W-:Y:S01]  /*0a70*/  @!P1 FSEL R12, R17, R12, P0 ;  /* 0x0000000c110c9208 */ /* 0x000fe20000000000 */
[----:B0-----:R-:W-:Y:S01]  /*0a80*/  @!P2 IMAD.WIDE R26, R21, 0x4, R18 ;  /* 0x00000004151aa825 */ /* 0x001fe200078e0212 */
[C---:B------:R-:W-:Y:S01]  /*0a90*/  ISETP.GE.AND P0, PT, R10.reuse, UR6, PT ;  /* 0x000000060a007c0c */ /* 0x040fe2000bf06270 */
[----:B------:R-:W0:Y:S03]  /*0aa0*/  @!P3 LDC.64 R18, c[0x0][0x380] ;  /* 0x0000e000ff12bb82 */ /* 0x000e260000000a00 */
[----:B------:R-:W-:Y:S01]  /*0ab0*/  ISETP.LT.OR P0, PT, R10, RZ, P0 ;  /* 0x000000ff0a00720c */ /* 0x000fe20000701670 */
[----:B------:R1:W2:Y:S04]  /*0ac0*/  @!P2 LDG.E.CONSTANT R27, desc[UR8][R26.64] ;  /* 0x000000081a1ba981 */ /* 0x0002a8000c1e9900 */
[----:B------:R-:W3:Y:S08]  /*0ad0*/  @!P4 LDC.64 R16, c[0x0][0x380] ;  /* 0x0000e000ff10cb82 */ /* 0x000ef00000000a00 */
[----:B------:R-:W4:Y:S01]  /*0ae0*/  @!P0 LDC.64 R28, c[0x0][0x380] ;  /* 0x0000e000ff1c8b82 */ /* 0x000f220000000a00 */
[----:B0-----:R-:W-:-:S07]  /*0af0*/  @!P3 IMAD.WIDE R18, R20, 0x4, R18 ;  /* 0x000000041412b825 */ /* 0x001fce00078e0212 */
[----:B-1----:R-:W0:Y:S01]  /*0b00*/  LDC R26, c[0x0][0x3ac] ;  /* 0x0000eb00ff1a7b82 */ /* 0x002e220000000800 */
[----:B------:R-:W5:Y:S01]  /*0b10*/  @!P3 LDG.E.CONSTANT R19, desc[UR8][R18.64] ;  /* 0x000000081213b981 */ /* 0x000f62000c1e9900 */
[----:B---3--:R-:W-:-:S06]  /*0b20*/  @!P4 IMAD.WIDE R16, R22, 0x4, R16 ;  /* 0x000000041610c825 */ /* 0x008fcc00078e0210 */
[----:B------:R-:W3:Y:S01]  /*0b30*/  @!P4 LDG.E.CONSTANT R17, desc[UR8][R16.64] ;  /* 0x000000081011c981 */ /* 0x000ee2000c1e9900 */
[----:B----4-:R-:W-:-:S06]  /*0b40*/  @!P0 IMAD.WIDE R28, R23, 0x4, R28 ;  /* 0x00000004171c8825 */ /* 0x010fcc00078e021c */
[----:B------:R-:W4:Y:S01]  /*0b50*/  @!P0 LDG.E.CONSTANT R29, desc[UR8][R28.64] ;  /* 0x000000081c1d8981 */ /* 0x000f22000c1e9900 */
[----:B------:R-:W-:-:S04]  /*0b60*/  UIADD3 UR5, UPT, UPT, UR5, 0x8, URZ ;  /* 0x0000000805057890 */ /* 0x000fc8000fffe0ff */
[----:B------:R-:W-:Y:S01]  /*0b70*/  UISETP.NE.AND UP0, UPT, UR5, URZ, UPT ;  /* 0x000000ff0500728c */ /* 0x000fe2000bf05270 */
[C---:B0-----:R-:W-:Y:S01]  /*0b80*/  LEA R11, R26.reuse, R11, 0x3 ;  /* 0x0000000b1a0b7211 */ /* 0x041fe200078e18ff */
[C---:B------:R-:W-:Y:S01]  /*0b90*/  IMAD R5, R26.reuse, 0x8, R5 ;  /* 0x000000081a057824 */ /* 0x040fe200078e0205 */
[C---:B------:R-:W-:Y:S01]  /*0ba0*/  LEA R7, R26.reuse, R7, 0x3 ;  /* 0x000000071a077211 */ /* 0x040fe200078e18ff */
        /* <DEDUP_REMOVED lines=8> */
[----:B------:R-:W-:-:S02]  /*0c30*/  IMAD R13, R26, 0x8, R13 ;  /* 0x000000081a0d7824 */ /* 0x000fc400078e020d */
[C---:B------:R-:W-:Y:S02]  /*0c40*/  IMAD R15, R26.reuse, 0x8, R15 ;  /* 0x000000081a0f7824 */ /* 0x040fe400078e020f */
[C---:B------:R-:W-:Y:S02]  /*0c50*/  IMAD R21, R26.reuse, 0x8, R21 ;  /* 0x000000081a157824 */ /* 0x040fe400078e0215 */
[C---:B------:R-:W-:Y:S02]  /*0c60*/  IMAD R22, R26.reuse, 0x8, R22 ;  /* 0x000000081a167824 */ /* 0x040fe400078e0216 */
[----:B------:R-:W-:Y:S01]  /*0c70*/  IMAD R23, R26, 0x8, R23 ;  /* 0x000000081a177824 */ /* 0x000fe200078e0217 */
[----:B--2---:R-:W-:-:S04]  /*0c80*/  @!P2 FSETP.GT.AND P1, PT, R27, R12, PT ;  /* 0x0000000c1b00a20b */ /* 0x004fc80003f24000 */
[----:B------:R-:W-:-:S04]  /*0c90*/  @!P2 FSEL R12, R27, R12, P1 ;  /* 0x0000000c1b0ca208 */ /* 0x000fc80000800000 */
[----:B-----5:R-:W-:-:S04]  /*0ca0*/  @!P3 FSETP.GT.AND P1, PT, R19, R12, PT ;  /* 0x0000000c1300b20b */ /* 0x020fc80003f24000 */
[----:B------:R-:W-:-:S04]  /*0cb0*/  @!P3 FSEL R12, R19, R12, P1 ;  /* 0x0000000c130cb208 */ /* 0x000fc80000800000 */
[----:B---3--:R-:W-:-:S04]  /*0cc0*/  @!P4 FSETP.GT.AND P1, PT, R17, R12, PT ;  /* 0x0000000c1100c20b */ /* 0x008fc80003f24000 */
[----:B------:R-:W-:-:S04]  /*0cd0*/  @!P4 FSEL R12, R17, R12, P1 ;  /* 0x0000000c110cc208 */ /* 0x000fc80000800000 */
[----:B----4-:R-:W-:-:S04]  /*0ce0*/  @!P0 FSETP.GT.AND P1, PT, R29, R12, PT ;  /* 0x0000000c1d00820b */ /* 0x010fc80003f24000 */
[----:B------:R-:W-:Y:S01]  /*0cf0*/  @!P0 FSEL R12, R29, R12, P1 ;  /* 0x0000000c1d0c8208 */ /* 0x000fe20000800000 */
[----:B------:R-:W-:Y:S08]  /*0d00*/  BRA.U UP0, `(.L_x_2) ;  /* 0xfffffff900d07547 */ /* 0x000ff0000b83ffff */
.L_x_1:
[----:B------:R-:W0:Y:S02]  /*0d10*/  LDCU UR5, c[0x0][0x3a0] ;  /* 0x00007400ff0577ac */ /* 0x000e240008000800 */
[----:B0-----:R-:W-:-:S09]  /*0d20*/  ULOP3.LUT UP0, UR6, UR5, 0x7, URZ, 0xc0, !UPT ;  /* 0x0000000705067892 */ /* 0x001fd2000f80c0ff */
[----:B------:R-:W-:Y:S05]  /*0d30*/  BRA.U !UP0, `(.L_x_0) ;  /* 0x00000005085c7547 */ /* 0x000fea000b800000 */
[----:B------:R-:W0:Y:S01]  /*0d40*/  LDC R5, c[0x0][0x3a8] ;  /* 0x0000ea00ff057b82 */ /* 0x000e220000000800 */
[----:B------:R-:W0:Y:S01]  /*0d50*/  LDCU UR10, c[0x0][0x3a4] ;  /* 0x00007480ff0a77ac */ /* 0x000e220008000800 */
[----:B------:R-:W-:Y:S02]  /*0d60*/  UISETP.GE.U32.AND UP0, UPT, UR6, 0x4, UPT ;  /* 0x000000040600788c */ /* 0x000fe4000bf06070 */
[----:B------:R-:W-:-:S04]  /*0d70*/  ULOP3.LUT UR7, UR5, 0x3, URZ, 0xc0, !UPT ;  /* 0x0000000305077892 */ /* 0x000fc8000f8ec0ff */
[----:B------:R-:W-:Y:S01]  /*0d80*/  UISETP.NE.AND UP1, UPT, UR7, URZ, UPT ;  /* 0x000000ff0700728c */ /* 0x000fe2000bf25270 */
[----:B0-----:R-:W-:Y:S02]  /*0d90*/  IMAD R5, R2, UR10, -R5 ;  /* 0x0000000a02057c24 */ /* 0x001fe4000f8e0a05 */
[----:B------:R-:W-:Y:S08]  /*0da0*/  BRA.U !UP0, `(.L_x_3) ;  /* 0x00000001089c7547 */ /* 0x000ff0000b800000 */
[----:B------:R-:W0:Y:S01]  /*0db0*/  LDC R6, c[0x0][0x3ac] ;  /* 0x0000eb00ff067b82 */ /* 0x000e220000000800 */
[----:B------:R-:W1:Y:S01]  /*0dc0*/  LDCU UR6, c[0x0][0x398] ;  /* 0x00007300ff0677ac */ /* 0x000e620008000800 */
[----:B0-----:R-:W-:-:S04]  /*0dd0*/  IMAD R15, R6, UR4, R5 ;  /* 0x00000004060f7c24 */ /* 0x001fc8000f8e0205 */
[C---:B------:R-:W-:Y:S01]  /*0de0*/  IMAD.IADD R13, R15.reuse, 0x1, R6 ;  /* 0x000000010f0d7824 */ /* 0x040fe200078e0206 */
[----:B-1----:R-:W-:-:S04]  /*0df0*/  ISETP.GE.AND P0, PT, R15, UR6, PT ;  /* 0x000000060f007c0c */ /* 0x002fc8000bf06270 */
[----:B------:R-:W-:Y:S02]  /*0e00*/  ISETP.LT.OR P0, PT, R15, RZ, P0 ;  /* 0x000000ff0f00720c */ /* 0x000fe40000701670 */
[C---:B------:R-:W-:Y:S02]  /*0e10*/  ISETP.GE.AND P1, PT, R13.reuse, UR6, PT ;  /* 0x000000060d007c0c */ /* 0x040fe4000bf26270 */
[C---:B------:R-:W-:Y:S02]  /*0e20*/  IADD3 R17, PT, PT, R13.reuse, R6, RZ ;  /* 0x000000060d117210 */ /* 0x040fe40007ffe0ff */
[----:B------:R-:W-:Y:S02]  /*0e30*/  ISETP.LT.OR P1, PT, R13, RZ, P1 ;  /* 0x000000ff0d00720c */ /* 0x000fe40000f21670 */
[C---:B------:R-:W-:Y:S01]  /*0e40*/  ISETP.GE.AND P2, PT, R17.reuse, UR6, PT ;  /* 0x0000000611007c0c */ /* 0x040fe2000bf46270 */
[----:B------:R-:W-:-:S03]  /*0e50*/  IMAD.IADD R19, R17, 0x1, R6 ;  /* 0x0000000111137824 */ /* 0x000fc600078e0206 */
[----:B------:R-:W-:Y:S01]  /*0e60*/  ISETP.LT.OR P2, PT, R17, RZ, P2 ;  /* 0x000000ff1100720c */ /* 0x000fe20001741670 */
[----:B------:R-:W0:Y:S01]  /*0e70*/  @!P0 LDC.64 R8, c[0x0][0x380] ;  /* 0x0000e000ff088b82 */ /* 0x000e220000000a00 */
[----:B------:R-:W-:Y:S01]  /*0e80*/  ISETP.GE.AND P3, PT, R19, UR6, PT ;  /* 0x0000000613007c0c */ /* 0x000fe2000bf66270 */
[----:B------:R-:W-:-:S03]  /*0e90*/  @!P0 IMAD R15, R4, UR6, R15 ;  /* 0x00000006040f8c24 */ /* 0x000fc6000f8e020f */
[----:B------:R-:W-:Y:S01]  /*0ea0*/  ISETP.LT.OR P3, PT, R19, RZ, P3 ;  /* 0x000000ff1300720c */ /* 0x000fe20001f61670 */
[----:B------:R-:W-:Y:S02]  /*0eb0*/  @!P1 IMAD R13, R4, UR6, R13 ;  /* 0x00000006040d9c24 */ /* 0x000fe4000f8e020d */
[----:B------:R-:W1:Y:S08]  /*0ec0*/  @!P1 LDC.64 R10, c[0x0][0x380] ;  /* 0x0000e000ff0a9b82 */ /* 0x000e700000000a00 */
[----:B------:R-:W2:Y:S01]  /*0ed0*/  @!P2 LDC.64 R6, c[0x0][0x380] ;  /* 0x0000e000ff06ab82 */ /* 0x000ea20000000a00 */
[----:B0-----:R-:W-:-:S07]  /*0ee0*/  @!P0 IMAD.WIDE R14, R15, 0x4, R8 ;  /* 0x000000040f0e8825 */ /* 0x001fce00078e0208 */
[----:B------:R-:W0:Y:S01]  /*0ef0*/  @!P3 LDC.64 R8, c[0x0][0x380] ;  /* 0x0000e000ff08bb82 */ /* 0x000e220000000a00 */
[----:B------:R-:W3:Y:S01]  /*0f00*/  @!P0 LDG.E.CONSTANT R15, desc[UR8][R14.64] ;  /* 0x000000080e0f8981 */ /* 0x000ee2000c1e9900 */
[----:B-1----:R-:W-:-:S04]  /*0f10*/  @!P1 IMAD.WIDE R10, R13, 0x4, R10 ;  /* 0x000000040d0a9825 */ /* 0x002fc800078e020a */
[----:B------:R-:W-:Y:S02]  /*0f20*/  @!P2 IMAD R13, R4, UR6, R17 ;  /* 0x00000006040dac24 */ /* 0x000fe4000f8e0211 */
[----:B------:R-:W4:Y:S02]  /*0f30*/  @!P1 LDG.E.CONSTANT R11, desc[UR8][R10.64] ;  /* 0x000000080a0b9981 */ /* 0x000f24000c1e9900 */
[----:B--2---:R-:W-:-:S04]  /*0f40*/  @!P2 IMAD.WIDE R6, R13, 0x4, R6 ;  /* 0x000000040d06a825 */ /* 0x004fc800078e0206 */
[----:B------:R-:W-:Y:S02]  /*0f50*/  @!P3 IMAD R13, R4, UR6, R19 ;  /* 0x00000006040dbc24 */ /* 0x000fe4000f8e0213 */
[----:B------:R-:W2:Y:S02]  /*0f60*/  @!P2 LDG.E.CONSTANT R7, desc[UR8][R6.64] ;  /* 0x000000080607a981 */ /* 0x000ea4000c1e9900 */
[----:B0-----:R-:W-:-:S06]  /*0f70*/  @!P3 IMAD.WIDE R8, R13, 0x4, R8 ;  /* 0x000000040d08b825 */ /* 0x001fcc00078e0208 */
[----:B------:R-:W5:Y:S01]  /*0f80*/  @!P3 LDG.E.CONSTANT R9, desc[UR8][R8.64] ;  /* 0x000000080809b981 */ /* 0x000f62000c1e9900 */
[----:B------:R-:W-:Y:S01]  /*0f90*/  UIADD3 UR4, UPT, UPT, UR4, 0x4, URZ ;  /* 0x0000000404047890 */ /* 0x000fe2000fffe0ff */
[----:B---3--:R-:W-:-:S04]  /*0fa0*/  @!P0 FSETP.GT.AND P4, PT, R15, R12, PT ;  /* 0x0000000c0f00820b */ /* 0x008fc80003f84000 */
[----:B------:R-:W-:-:S04]  /*0fb0*/  @!P0 FSEL R12, R15, R12, P4 ;  /* 0x0000000c0f0c8208 */ /* 0x000fc80002000000 */
[----:B----4-:R-:W-:-:S04]  /*0fc0*/  @!P1 FSETP.GT.AND P0, PT, R11, R12, PT ;  /* 0x0000000c0b00920b */ /* 0x010fc80003f04000 */
[----:B------:R-:W-:-:S04]  /*0fd0*/  @!P1 FSEL R12, R11, R12, P0 ;  /* 0x0000000c0b0c9208 */ /* 0x000fc80000000000 */
[----:B--2---:R-:W-:-:S04]  /*0fe0*/  @!P2 FSETP.GT.AND P0, PT, R7, R12, PT ;  /* 0x0000000c0700a20b */ /* 0x004fc80003f04000 */
[----:B------:R-:W-:-:S04]  /*0ff0*/  @!P2 FSEL R12, R7, R12, P0 ;  /* 0x0000000c070ca208 */ /* 0x000fc80000000000 */
[----:B-----5:R-:W-:-:S04]  /*1000*/  @!P3 FSETP.GT.AND P0, PT, R9, R12, PT ;  /* 0x0000000c0900b20b */ /* 0x020fc80003f04000 */
[----:B------:R-:W-:-:S09]  /*1010*/  @!P3 FSEL R12, R9, R12, P0 ;  /* 0x0000000c090cb208 */ /* 0x000fd20000000000 */
.L_x_3:
[----:B------:R-:W-:Y:S05]  /*1020*/  BRA.U !UP1, `(.L_x_0) ;  /* 0x0000000109a07547 */ /* 0x000fea000b800000 */
[----:B------:R-:W-:Y:S02]  /*1030*/  UISETP.NE.AND UP0, UPT, UR7, 0x1, UPT ;  /* 0x000000010700788c */ /* 0x000fe4000bf05270 */
[----:B------:R-:W-:-:S04]  /*1040*/  ULOP3.LUT UR5, UR5, 0x1, URZ, 0xc0, !UPT ;  /* 0x0000000105057892 */ /* 0x000fc8000f8ec0ff */
[----:B------:R-:W-:-:S03]  /*1050*/  UISETP.NE.U32.AND UP1, UPT, UR5, 0x1, UPT ;  /* 0x000000010500788c */ /* 0x000fc6000bf25070 */
[----:B------:R-:W-:Y:S08]  /*1060*/  BRA.U !UP0, `(.L_x_4) ;  /* 0x0000000108547547 */ /* 0x000ff0000b800000 */
[----:B------:R-:W0:Y:S01]  /*1070*/  LDC R6, c[0x0][0x3ac] ;  /* 0x0000eb00ff067b82 */ /* 0x000e220000000800 */
[----:B------:R-:W1:Y:S01]  /*1080*/  LDCU UR5, c[0x0][0x398] ;  /* 0x00007300ff0577ac */ /* 0x000e620008000800 */
[----:B0-----:R-:W-:-:S05]  /*1090*/  IMAD R11, R6, UR4, R5 ;  /* 0x00000004060b7c24 */ /* 0x001fca000f8e0205 */
[C---:B-1----:R-:W-:Y:S02]  /*10a0*/  ISETP.GE.AND P0, PT, R11.reuse, UR5, PT ;  /* 0x000000050b007c0c */ /* 0x042fe4000bf06270 */
[C---:B------:R-:W-:Y:S02]  /*10b0*/  IADD3 R13, PT, PT, R11.reuse, R6, RZ ;  /* 0x000000060b0d7210 */ /* 0x040fe40007ffe0ff */
[----:B------:R-:W-:Y:S02]  /*10c0*/  ISETP.LT.OR P0, PT, R11, RZ, P0 ;  /* 0x000000ff0b00720c */ /* 0x000fe40000701670 */
[----:B------:R-:W-:-:S04]  /*10d0*/  ISETP.GE.AND P1, PT, R13, UR5, PT ;  /* 0x000000050d007c0c */ /* 0x000fc8000bf26270 */
[----:B------:R-:W-:-:S07]  /*10e0*/  ISETP.LT.OR P1, PT, R13, RZ, P1 ;  /* 0x000000ff0d00720c */ /* 0x000fce0000f21670 */
[----:B------:R-:W0:Y:S01]  /*10f0*/  @!P0 LDC.64 R6, c[0x0][0x380] ;  /* 0x0000e000ff068b82 */ /* 0x000e220000000a00 */
[----:B------:R-:W-:-:S07]  /*1100*/  @!P0 IMAD R11, R4, UR5, R11 ;  /* 0x00000005040b8c24 */ /* 0x000fce000f8e020b */
[----:B------:R-:W1:Y:S01]  /*1110*/  @!P1 LDC.64 R8, c[0x0][0x380] ;  /* 0x0000e000ff089b82 */ /* 0x000e620000000a00 */
[----:B0-----:R-:W-:-:S04]  /*1120*/  @!P0 IMAD.WIDE R6, R11, 0x4, R6 ;  /* 0x000000040b068825 */ /* 0x001fc800078e0206 */
[----:B------:R-:W-:Y:S02]  /*1130*/  @!P1 IMAD R11, R4, UR5, R13 ;  /* 0x00000005040b9c24 */ /* 0x000fe4000f8e020d */
[----:B------:R-:W2:Y:S02]  /*1140*/  @!P0 LDG.E.CONSTANT R7, desc[UR8][R6.64] ;  /* 0x0000000806078981 */ /* 0x000ea4000c1e9900 */
[----:B-1----:R-:W-:-:S06]  /*1150*/  @!P1 IMAD.WIDE R8, R11, 0x4, R8 ;  /* 0x000000040b089825 */ /* 0x002fcc00078e0208 */
[----:B------:R-:W3:Y:S01]  /*1160*/  @!P1 LDG.E.CONSTANT R9, desc[UR8][R8.64] ;  /* 0x0000000808099981 */ /* 0x000ee2000c1e9900 */
[----:B------:R-:W-:Y:S01]  /*1170*/  UIADD3 UR4, UPT, UPT, UR4, 0x2, URZ ;  /* 0x0000000204047890 */ /* 0x000fe2000fffe0ff */
[----:B--2---:R-:W-:-:S04]  /*1180*/  @!P0 FSETP.GT.AND P2, PT, R7, R12, PT ;  /* 0x0000000c0700820b */ /* 0x004fc80003f44000 */
[----:B------:R-:W-:-:S04]  /*1190*/  @!P0 FSEL R12, R7, R12, P2 ;  /* 0x0000000c070c8208 */ /* 0x000fc80001000000 */
[----:B---3--:R-:W-:-:S04]  /*11a0*/  @!P1 FSETP.GT.AND P0, PT, R9, R12, PT ;  /* 0x0000000c0900920b */ /* 0x008fc80003f04000 */
[----:B------:R-:W-:-:S09]  /*11b0*/  @!P1 FSEL R12, R9, R12, P0 ;  /* 0x0000000c090c9208 */ /* 0x000fd20000000000 */
.L_x_4:
[----:B------:R-:W-:Y:S05]  /*11c0*/  BRA.U UP1, `(.L_x_0) ;  /* 0x0000000101387547 */ /* 0x000fea000b800000 */
[----:B------:R-:W0:Y:S01]  /*11d0*/  LDC R6, c[0x0][0x3ac] ;  /* 0x0000eb00ff067b82 */ /* 0x000e220000000800 */
[----:B------:R-:W1:Y:S01]  /*11e0*/  LDCU UR5, c[0x0][0x398] ;  /* 0x00007300ff0577ac */ /* 0x000e620008000800 */
[----:B------:R-:W-:Y:S01]  /*11f0*/  BSSY.RECONVERGENT B0, `(.L_x_0) ;  /* 0x000000b000007945 */ /* 0x000fe20003800200 */
[----:B0-----:R-:W-:-:S05]  /*1200*/  IMAD R5, R6, UR4, R5 ;  /* 0x0000000406057c24 */ /* 0x001fca000f8e0205 */
[----:B-1----:R-:W-:-:S04]  /*1210*/  ISETP.GE.AND P0, PT, R5, UR5, PT ;  /* 0x0000000505007c0c */ /* 0x002fc8000bf06270 */
[----:B------:R-:W-:-:S13]  /*1220*/  ISETP.LT.OR P0, PT, R5, RZ, P0 ;  /* 0x000000ff0500720c */ /* 0x000fda0000701670 */
[----:B------:R-:W-:Y:S05]  /*1230*/  @P0 BRA `(.L_x_5) ;  /* 0x0000000000180947 */ /* 0x000fea0003800000 */
[----:B------:R-:W0:Y:S01]  /*1240*/  LDC.64 R6, c[0x0][0x380] ;  /* 0x0000e000ff067b82 */ /* 0x000e220000000a00 */
[----:B------:R-:W-:-:S04]  /*1250*/  IMAD R5, R4, UR5, R5 ;  /* 0x0000000504057c24 */ /* 0x000fc8000f8e0205 */
[----:B0-----:R-:W-:-:S06]  /*1260*/  IMAD.WIDE R4, R5, 0x4, R6 ;  /* 0x0000000405047825 */ /* 0x001fcc00078e0206 */
[----:B------:R-:W2:Y:S02]  /*1270*/  LDG.E.CONSTANT R5, desc[UR8][R4.64] ;  /* 0x0000000804057981 */ /* 0x000ea4000c1e9900 */
[----:B--2---:R-:W-:-:S04]  /*1280*/  FSETP.GT.AND P0, PT, R5, R12, PT ;  /* 0x0000000c0500720b */ /* 0x004fc80003f04000 */
[----:B------:R-:W-:-:S09]  /*1290*/  FSEL R12, R5, R12, P0 ;  /* 0x0000000c050c7208 */ /* 0x000fd20000000000 */
.L_x_5:
[----:B------:R-:W-:Y:S05]  /*12a0*/  BSYNC.RECONVERGENT B0 ;  /* 0x0000000000007941 */ /* 0x000fea0003800200 */
.L_x_0:
[----:B------:R-:W0:Y:S01]  /*12b0*/  LDCU UR4, c[0x0][0x394] ;  /* 0x00007280ff0477ac */ /* 0x000e220008000800 */
[----:B------:R-:W1:Y:S01]  /*12c0*/  LDC.64 R4, c[0x0][0x388] ;  /* 0x0000e200ff047b82 */ /* 0x000e620000000a00 */
[----:B------:R-:W2:Y:S01]  /*12d0*/  LDCU UR6, c[0x0][0x39c] ;  /* 0x00007380ff0677ac */ /* 0x000ea20008000800 */
[----:B0-----:R-:W-:-:S04]  /*12e0*/  IMAD R3, R0, UR4, R3 ;  /* 0x0000000400037c24 */ /* 0x001fc8000f8e0203 */
[----:B--2---:R-:W-:-:S04]  /*12f0*/  IMAD R3, R3, UR6, R2 ;  /* 0x0000000603037c24 */ /* 0x004fc8000f8e0202 */
[----:B-1----:R-:W-:-:S05]  /*1300*/  IMAD.WIDE R2, R3, 0x4, R4 ;  /* 0x0000000403027825 */ /* 0x002fca00078e0204 */
[----:B------:R-:W-:Y:S01]  /*1310*/  STG.E desc[UR8][R2.64], R12 ;  /* 0x0000000c02007986 */ /* 0x000fe2000c101908 */
[----:B------:R-:W-:Y:S05]  /*1320*/  EXIT ;  /* 0x000000000000794d */ /* 0x000fea0003800000 */
.L_x_6:
[----:B------:R-:W-:-:S00]  /*1330*/  BRA `(.L_x_6) ;  /* 0xfffffffc00fc7947 */ /* 0x000fc0000383ffff */
[----:B------:R-:W-:-:S00]  /*1340*/  NOP ;  /* 0x0000000000007918 */ /* 0x000fc00000000000 */
        /* <DEDUP_REMOVED lines=11> */
.L_x_7:


//--------------------- .nv.shared.reserved.0     --------------------------
	.section	.nv.shared.reserved.0,"aw",@nobits
	.weak		__nv_reservedSMEM_offset_0_alias
	.size		__nv_reservedSMEM_offset_0_alias, 0, 64
	.other		__nv_reservedSMEM_offset_0_alias,@"STO_CUDA_RESERVED_SHARED STV_DEFAULT"
__nv_reservedSMEM_offset_0_alias:
	.zero		0
	.zero		64


//--------------------- .nv.constant0._Z21maxpool1d_cuda_kernelPKfPfiiiiiiii --------------------------
	.section	.nv.constant0._Z21maxpool1d_cuda_kernelPKfPfiiiiiiii,"a",@progbits
	.sectionflags	@""
	.align	4
.nv.constant0._Z21maxpool1d_cuda_kernelPKfPfiiiiiiii:
	.zero		944


//--------------------- SYMBOLS --------------------------

	.type		.nv.reservedSmem.offset0,@object
	.size		.nv.reservedSmem.offset0,0x4
